//
// Generated by NVIDIA NVVM Compiler
//
// Compiler Build ID: CL-36424714
// Cuda compilation tools, release 13.0, V13.0.88
// Based on NVVM 20.0.0
//

.version 9.0
.target sm_100
.address_size 64

	// .globl	_Z14cuda_say_hellov
.extern .func  (.param .b32 func_retval0) vprintf
(
	.param .b64 vprintf_param_0,
	.param .b64 vprintf_param_1
)
;
.global .align 1 .b8 $str[51] = {72, 101, 108, 108, 111, 32, 87, 111, 114, 108, 100, 33, 10, 84, 104, 105, 115, 32, 105, 115, 32, 98, 101, 105, 110, 103, 32, 101, 120, 101, 99, 117, 116, 101, 100, 32, 102, 114, 111, 109, 32, 116, 104, 101, 32, 71, 80, 85, 33, 10};

.visible .entry _Z14cuda_say_hellov()
{
	.reg .b32 	%r<3>;
	.reg .b64 	%rd<3>;

	mov.u64 	%rd1, $str;
	cvta.global.u64 	%rd2, %rd1;
	{ // callseq 0, 0
	.param .b64 param0;
	st.param.b64 	[param0], %rd2;
	.param .b64 param1;
	st.param.b64 	[param1], 0;
	.param .b32 retval0;
	call.uni (retval0), 
	vprintf, 
	(
	param0, 
	param1
	);
	ld.param.b32 	%r1, [retval0];
	} // callseq 0
	ret;

}


// ===== COMPILED SASS (sm_100) =====

	.target	sm_100

	.elftype	@"ET_EXEC"


//--------------------- .note.nv.tkinfo           --------------------------
	.section	.note.nv.tkinfo,"",@"SHT_NOTE"
	.sectionflags	@"SHF_NOTE_NV_TKINFO"
	.tkinfo
        /*0018*/ 	.word	0x00000002
        /*0030*/ 	.string	""
        /*0030*/ 	.string	"ptxas"
        /*0030*/ 	.string	"Cuda compilation tools, release 13.0, V13.0.88"
        /*0030*/ 	.string	"Build cuda_13.0.r13.0/compiler.36424714_0"
        /*0030*/ 	.string	"-arch sm_100 -m 64 "



//--------------------- .note.nv.cuinfo           --------------------------
	.section	.note.nv.cuinfo,"",@"SHT_NOTE"
	.sectionflags	@"SHF_NOTE_NV_CUINFO"
        /*0018*/ 	.short	0x0002
        /*001a*/ 	.short	0x0064
        /*001c*/ 	.short	0x0082
	.zero		2


//--------------------- .nv.info                  --------------------------
	.section	.nv.info,"",@"SHT_CUDA_INFO"
	.align	4


	//----- nvinfo : EIATTR_REGCOUNT
	.align		4
        /*0000*/ 	.byte	0x04, 0x2f
        /*0002*/ 	.short	(.L_2 - .L_1)
	.align		4
.L_1:
        /*0004*/ 	.word	index@(_Z14cuda_say_hellov)
        /*0008*/ 	.word	0x00000018


	//----- nvinfo : EIATTR_FRAME_SIZE
	.align		4
.L_2:
        /*000c*/ 	.byte	0x04, 0x11
        /*000e*/ 	.short	(.L_4 - .L_3)
	.align		4
.L_3:
        /*0010*/ 	.word	index@(_Z14cuda_say_hellov)
        /*0014*/ 	.word	0x00000000


	//----- nvinfo : EIATTR_MIN_STACK_SIZE
	.align		4
.L_4:
        /*0018*/ 	.byte	0x04, 0x12
        /*001a*/ 	.short	(.L_6 - .L_5)
	.align		4
.L_5:
        /*001c*/ 	.word	index@(_Z14cuda_say_hellov)
        /*0020*/ 	.word	0x00000000
.L_6:


//--------------------- .nv.compat                --------------------------
	.section	.nv.compat,"",@"SHT_CUDA_COMPAT_INFO"
	.align	4
        /*0000*/ 	.byte	0x02, 0x09, 0x00, 0x00, 0x02, 0x02, 0x01, 0x00, 0x02, 0x05, 0x05, 0x00, 0x03, 0x07, 0x01, 0x01
        /*0010*/ 	.byte	0x02, 0x03, 0x00, 0x00, 0x02, 0x06, 0x01, 0x00, 0x04, 0x0b, 0x08, 0x00, 0x09, 0x00, 0x00, 0x00
        /*0020*/ 	.byte	0x00, 0x00, 0x00, 0x00


//--------------------- .nv.info._Z14cuda_say_hellov --------------------------
	.section	.nv.info._Z14cuda_say_hellov,"",@"SHT_CUDA_INFO"
	.sectionflags	@""
	.align	4


	//----- nvinfo : EIATTR_CUDA_API_VERSION
	.align		4
        /*0000*/ 	.byte	0x04, 0x37
        /*0002*/ 	.short	(.L_8 - .L_7)
.L_7:
        /*0004*/ 	.word	0x00000082


	//----- nvinfo : EIATTR_SPARSE_MMA_MASK
	.align		4
.L_8:
        /*0008*/ 	.byte	0x03, 0x50
        /*000a*/ 	.short	0x0000


	//----- nvinfo : EIATTR_MAXREG_COUNT
	.align		4
        /*000c*/ 	.byte	0x03, 0x1b
        /*000e*/ 	.short	0x00ff


	//----- nvinfo : EIATTR_EXTERNS
	.align		4
        /*0010*/ 	.byte	0x04, 0x0f
        /*0012*/ 	.short	(.L_10 - .L_9)


	//   ....[0]....
	.align		4
.L_9:
        /*0014*/ 	.word	index@(vprintf)


	//----- nvinfo : EIATTR_MERCURY_ISA_VERSION
	.align		4
.L_10:
        /*0018*/ 	.byte	0x03, 0x5f
        /*001a*/ 	.short	0x0101


	//----- nvinfo : EIATTR_VRC_CTA_INIT_COUNT
	.align		4
        /*001c*/ 	.byte	0x02, 0x4a
	.zero		1
	.zero		1


	//----- nvinfo : EIATTR_SYSCALL_OFFSETS
	.align		4
        /*0020*/ 	.byte	0x04, 0x46
        /*0022*/ 	.short	(.L_12 - .L_11)


	//   ....[0]....
.L_11:
        /*0024*/ 	.word	0x00000080


	//----- nvinfo : EIATTR_EXIT_INSTR_OFFSETS
	.align		4
.L_12:
        /*0028*/ 	.byte	0x04, 0x1c
        /*002a*/ 	.short	(.L_14 - .L_13)


	//   ....[0]....
.L_13:
        /*002c*/ 	.word	0x00000090


	//----- nvinfo : EIATTR_SW_WAR
	.align		4
.L_14:
        /*0030*/ 	.byte	0x04, 0x36
        /*0032*/ 	.short	(.L_16 - .L_15)
.L_15:
        /*0034*/ 	.word	0x00000008
.L_16:


//--------------------- .nv.callgraph             --------------------------
	.section	.nv.callgraph,"",@"SHT_CUDA_CALLGRAPH"
	.align	4
	.sectionentsize	8
	.align		4
        /*0000*/ 	.word	0x00000000
	.align		4
        /*0004*/ 	.word	0xffffffff
	.align		4
        /*0008*/ 	.word	index@(_Z14cuda_say_hellov)
	.align		4
        /*000c*/ 	.word	index@(vprintf)
	.align		4
        /*0010*/ 	.word	0x00000000
	.align		4
        /*0014*/ 	.word	0xfffffffe
	.align		4
        /*0018*/ 	.word	0x00000000
	.align		4
        /*001c*/ 	.word	0xfffffffd
	.align		4
        /*0020*/ 	.word	0x00000000
	.align		4
        /*0024*/ 	.word	0xfffffffc


//--------------------- .nv.constant4             --------------------------
	.section	.nv.constant4,"a",@progbits
	.align	8
	.align		8
.nv.constant4:
        /*0000*/ 	.dword	vprintf
	.align		8
        /*0008*/ 	.dword	$str


//--------------------- .text._Z14cuda_say_hellov --------------------------
	.section	.text._Z14cuda_say_hellov,"ax",@progbits
	.align	128
        .global         _Z14cuda_say_hellov
        .type           _Z14cuda_say_hellov,@function
        .size           _Z14cuda_say_hellov,(.L_x_2 - _Z14cuda_say_hellov)
        .other          _Z14cuda_say_hellov,@"STO_CUDA_ENTRY STV_DEFAULT"
_Z14cuda_say_hellov:
.text._Z14cuda_say_hellov:
[----:B------:R-:W0:Y:S01]  /*0000*/  LDC R1, c[0x0][0x37c] ;  /* 0x0000df00ff017b82 */ /* 0x000e220000000800 */
[----:B------:R-:W-:Y:S01]  /*0010*/  MOV R0, 0x0 ;  /* 0x0000000000007802 */ /* 0x000fe20000000f00 */
[----:B------:R-:W1:Y:S01]  /*0020*/  LDCU.64 UR4, c[0x4][0x8] ;  /* 0x01000100ff0477ac */ /* 0x000e620008000a00 */
[----:B------:R-:W-:-:S05]  /*0030*/  CS2R R6, SRZ ;  /* 0x0000000000067805 */ /* 0x000fca000001ff00 */
[----:B------:R2:W3:Y:S01]  /*0040*/  LDC.64 R2, c[0x4][R0] ;  /* 0x0100000000027b82 */ /* 0x0004e20000000a00 */
[----:B-1----:R-:W-:Y:S02]  /*0050*/  IMAD.U32 R4, RZ, RZ, UR4 ;  /* 0x00000004ff047e24 */ /* 0x002fe4000f8e00ff */
[----:B--2---:R-:W-:-:S07]  /*0060*/  IMAD.U32 R5, RZ, RZ, UR5 ;  /* 0x00000005ff057e24 */ /* 0x004fce000f8e00ff */
[----:B------:R-:W-:-:S07]  /*0070*/  LEPC R20, `(.L_x_0) ;  /* 0x000000001014794e */ /* 0x000fce0000000000 */
[----:B0--3--:R-:W-:Y:S05]  /*0080*/  CALL.ABS.NOINC R2 ;  /* 0x0000000002007343 */ /* 0x009fea0003c00000 */
.L_x_0:
[----:B------:R-:W-:Y:S05]  /*0090*/  EXIT ;  /* 0x000000000000794d */ /* 0x000fea0003800000 */
.L_x_1:
[----:B------:R-:W-:-:S00]  /*00a0*/  BRA `(.L_x_1) ;  /* 0xfffffffc00fc7947 */ /* 0x000fc0000383ffff */
[----:B------:R-:W-:-:S00]  /*00b0*/  NOP ;  /* 0x0000000000007918 */ /* 0x000fc00000000000 */
        /* <DEDUP_REMOVED lines=12> */
.L_x_2:


//--------------------- .nv.global.init           --------------------------
	.section	.nv.global.init,"aw",@progbits
.nv.global.init:
	.type		$str,@object
	.size		$str,(.L_0 - $str)
$str:
        /*0000*/ 	.byte	0x48, 0x65, 0x6c, 0x6c, 0x6f, 0x20, 0x57, 0x6f, 0x72, 0x6c, 0x64, 0x21, 0x0a, 0x54, 0x68, 0x69
        /*0010*/ 	.byte	0x73, 0x20, 0x69, 0x73, 0x20, 0x62, 0x65, 0x69, 0x6e, 0x67, 0x20, 0x65, 0x78, 0x65, 0x63, 0x75
        /*0020*/ 	.byte	0x74, 0x65, 0x64, 0x20, 0x66, 0x72, 0x6f, 0x6d, 0x20, 0x74, 0x68, 0x65, 0x20, 0x47, 0x50, 0x55
        /*0030*/ 	.byte	0x21, 0x0a, 0x00
.L_0:


//--------------------- .nv.shared.reserved.0     --------------------------
	.section	.nv.shared.reserved.0,"aw",@nobits
	.weak		__nv_reservedSMEM_offset_0_alias
	.size		__nv_reservedSMEM_offset_0_alias, 0, 64
	.other		__nv_reservedSMEM_offset_0_alias,@"STO_CUDA_RESERVED_SHARED STV_DEFAULT"
__nv_reservedSMEM_offset_0_alias:
	.zero		0
	.zero		64


//--------------------- .nv.constant0._Z14cuda_say_hellov --------------------------
	.section	.nv.constant0._Z14cuda_say_hellov,"a",@progbits
	.sectionflags	@""
	.align	4
.nv.constant0._Z14cuda_say_hellov:
	.zero		896


//--------------------- SYMBOLS --------------------------

	.type		.nv.reservedSmem.offset0,@object
	.size		.nv.reservedSmem.offset0,0x4
	.type		vprintf,@function
